//
// Generated by NVIDIA NVVM Compiler
//
// Compiler Build ID: CL-36424714
// Cuda compilation tools, release 13.0, V13.0.88
// Based on NVVM 20.0.0
//

.version 9.0
.target sm_100
.address_size 64

	// .globl	_Z6kernelPiS_i

.visible .entry _Z6kernelPiS_i(
	.param .u64 .ptr .align 1 _Z6kernelPiS_i_param_0,
	.param .u64 .ptr .align 1 _Z6kernelPiS_i_param_1,
	.param .u32 _Z6kernelPiS_i_param_2
)
{
	.reg .pred 	%p<12>;
	.reg .b32 	%r<135>;
	.reg .b64 	%rd<46>;

	ld.param.u64 	%rd5, [_Z6kernelPiS_i_param_0];
	ld.param.u64 	%rd6, [_Z6kernelPiS_i_param_1];
	ld.param.u32 	%r52, [_Z6kernelPiS_i_param_2];
	cvta.to.global.u64 	%rd1, %rd6;
	cvta.to.global.u64 	%rd2, %rd5;
	mov.u32 	%r53, %ctaid.x;
	mov.u32 	%r54, %ntid.x;
	mov.u32 	%r55, %tid.x;
	mad.lo.s32 	%r1, %r53, %r54, %r55;
	mov.u32 	%r56, %ctaid.y;
	mov.u32 	%r57, %ntid.y;
	mul.lo.s32 	%r2, %r56, %r57;
	mov.u32 	%r3, %tid.y;
	add.s32 	%r58, %r2, %r3;
	max.s32 	%r59, %r1, %r58;
	setp.ge.s32 	%p1, %r59, %r52;
	setp.lt.s32 	%p2, %r52, 1;
	or.pred  	%p3, %p1, %p2;
	@%p3 bra 	$L__BB0_12;
	mul.lo.s32 	%r5, %r52, %r1;
	add.s32 	%r61, %r5, %r58;
	mul.wide.s32 	%rd7, %r61, 4;
	add.s64 	%rd3, %rd1, %rd7;
	ld.global.u32 	%r129, [%rd3];
	and.b32  	%r7, %r52, 7;
	setp.lt.u32 	%p4, %r52, 8;
	mov.b32 	%r132, 0;
	@%p4 bra 	$L__BB0_4;
	and.b32  	%r132, %r52, 2147483640;
	neg.s32 	%r127, %r132;
	add.s32 	%r62, %r3, %r52;
	add.s32 	%r126, %r62, %r2;
	shl.b32 	%r11, %r52, 3;
	shl.b32 	%r63, %r52, 1;
	add.s32 	%r125, %r58, %r63;
	mad.lo.s32 	%r124, %r52, 3, %r58;
	shl.b32 	%r64, %r52, 2;
	add.s32 	%r123, %r58, %r64;
	mad.lo.s32 	%r122, %r52, 5, %r58;
	mad.lo.s32 	%r121, %r52, 6, %r58;
	mad.lo.s32 	%r120, %r52, 7, %r58;
	add.s64 	%rd4, %rd2, 16;
	mov.u32 	%r118, %r5;
	mov.u32 	%r119, %r58;
$L__BB0_3:
	.pragma "nounroll";
	mul.wide.s32 	%rd8, %r118, 4;
	add.s64 	%rd9, %rd4, %rd8;
	ld.global.u32 	%r65, [%rd9+-16];
	mul.wide.u32 	%rd10, %r119, 4;
	add.s64 	%rd11, %rd1, %rd10;
	ld.global.u32 	%r66, [%rd11];
	mad.lo.s32 	%r67, %r66, %r65, %r129;
	st.global.u32 	[%rd3], %r67;
	ld.global.u32 	%r68, [%rd9+-12];
	mul.wide.u32 	%rd12, %r126, 4;
	add.s64 	%rd13, %rd1, %rd12;
	ld.global.u32 	%r69, [%rd13];
	mad.lo.s32 	%r70, %r69, %r68, %r67;
	st.global.u32 	[%rd3], %r70;
	ld.global.u32 	%r71, [%rd9+-8];
	mul.wide.u32 	%rd14, %r125, 4;
	add.s64 	%rd15, %rd1, %rd14;
	ld.global.u32 	%r72, [%rd15];
	mad.lo.s32 	%r73, %r72, %r71, %r70;
	st.global.u32 	[%rd3], %r73;
	ld.global.u32 	%r74, [%rd9+-4];
	mul.wide.u32 	%rd16, %r124, 4;
	add.s64 	%rd17, %rd1, %rd16;
	ld.global.u32 	%r75, [%rd17];
	mad.lo.s32 	%r76, %r75, %r74, %r73;
	st.global.u32 	[%rd3], %r76;
	ld.global.u32 	%r77, [%rd9];
	mul.wide.u32 	%rd18, %r123, 4;
	add.s64 	%rd19, %rd1, %rd18;
	ld.global.u32 	%r78, [%rd19];
	mad.lo.s32 	%r79, %r78, %r77, %r76;
	st.global.u32 	[%rd3], %r79;
	ld.global.u32 	%r80, [%rd9+4];
	mul.wide.u32 	%rd20, %r122, 4;
	add.s64 	%rd21, %rd1, %rd20;
	ld.global.u32 	%r81, [%rd21];
	mad.lo.s32 	%r82, %r81, %r80, %r79;
	st.global.u32 	[%rd3], %r82;
	ld.global.u32 	%r83, [%rd9+8];
	mul.wide.u32 	%rd22, %r121, 4;
	add.s64 	%rd23, %rd1, %rd22;
	ld.global.u32 	%r84, [%rd23];
	mad.lo.s32 	%r85, %r84, %r83, %r82;
	st.global.u32 	[%rd3], %r85;
	ld.global.u32 	%r86, [%rd9+12];
	mul.wide.u32 	%rd24, %r120, 4;
	add.s64 	%rd25, %rd1, %rd24;
	ld.global.u32 	%r87, [%rd25];
	mad.lo.s32 	%r129, %r87, %r86, %r85;
	st.global.u32 	[%rd3], %r129;
	add.s32 	%r127, %r127, 8;
	add.s32 	%r126, %r126, %r11;
	add.s32 	%r125, %r125, %r11;
	add.s32 	%r124, %r124, %r11;
	add.s32 	%r123, %r123, %r11;
	add.s32 	%r122, %r122, %r11;
	add.s32 	%r121, %r121, %r11;
	add.s32 	%r120, %r120, %r11;
	add.s32 	%r119, %r119, %r11;
	add.s32 	%r118, %r118, 8;
	setp.ne.s32 	%p5, %r127, 0;
	@%p5 bra 	$L__BB0_3;
$L__BB0_4:
	setp.eq.s32 	%p6, %r7, 0;
	@%p6 bra 	$L__BB0_12;
	and.b32  	%r42, %r52, 3;
	setp.lt.u32 	%p7, %r7, 4;
	@%p7 bra 	$L__BB0_7;
	add.s32 	%r88, %r132, %r5;
	mul.wide.s32 	%rd26, %r88, 4;
	add.s64 	%rd27, %rd2, %rd26;
	ld.global.u32 	%r89, [%rd27];
	mad.lo.s32 	%r90, %r132, %r52, %r58;
	mul.wide.u32 	%rd28, %r90, 4;
	add.s64 	%rd29, %rd1, %rd28;
	ld.global.u32 	%r91, [%rd29];
	mad.lo.s32 	%r92, %r91, %r89, %r129;
	st.global.u32 	[%rd3], %r92;
	ld.global.u32 	%r93, [%rd27+4];
	add.s32 	%r94, %r90, %r52;
	mul.wide.u32 	%rd30, %r94, 4;
	add.s64 	%rd31, %rd1, %rd30;
	ld.global.u32 	%r95, [%rd31];
	mad.lo.s32 	%r96, %r95, %r93, %r92;
	st.global.u32 	[%rd3], %r96;
	ld.global.u32 	%r97, [%rd27+8];
	add.s32 	%r98, %r94, %r52;
	mul.wide.u32 	%rd32, %r98, 4;
	add.s64 	%rd33, %rd1, %rd32;
	ld.global.u32 	%r99, [%rd33];
	mad.lo.s32 	%r100, %r99, %r97, %r96;
	st.global.u32 	[%rd3], %r100;
	ld.global.u32 	%r101, [%rd27+12];
	add.s32 	%r102, %r98, %r52;
	mul.wide.u32 	%rd34, %r102, 4;
	add.s64 	%rd35, %rd1, %rd34;
	ld.global.u32 	%r103, [%rd35];
	mad.lo.s32 	%r129, %r103, %r101, %r100;
	st.global.u32 	[%rd3], %r129;
	add.s32 	%r132, %r132, 4;
$L__BB0_7:
	setp.eq.s32 	%p8, %r42, 0;
	@%p8 bra 	$L__BB0_12;
	setp.eq.s32 	%p9, %r42, 1;
	@%p9 bra 	$L__BB0_10;
	add.s32 	%r104, %r132, %r5;
	mul.wide.s32 	%rd36, %r104, 4;
	add.s64 	%rd37, %rd2, %rd36;
	ld.global.u32 	%r105, [%rd37];
	mad.lo.s32 	%r106, %r132, %r52, %r58;
	mul.wide.u32 	%rd38, %r106, 4;
	add.s64 	%rd39, %rd1, %rd38;
	ld.global.u32 	%r107, [%rd39];
	mad.lo.s32 	%r108, %r107, %r105, %r129;
	st.global.u32 	[%rd3], %r108;
	ld.global.u32 	%r109, [%rd37+4];
	add.s32 	%r110, %r106, %r52;
	mul.wide.u32 	%rd40, %r110, 4;
	add.s64 	%rd41, %rd1, %rd40;
	ld.global.u32 	%r111, [%rd41];
	mad.lo.s32 	%r129, %r111, %r109, %r108;
	st.global.u32 	[%rd3], %r129;
	add.s32 	%r132, %r132, 2;
$L__BB0_10:
	and.b32  	%r112, %r52, 1;
	setp.eq.b32 	%p10, %r112, 1;
	not.pred 	%p11, %p10;
	@%p11 bra 	$L__BB0_12;
	add.s32 	%r113, %r132, %r5;
	mul.wide.s32 	%rd42, %r113, 4;
	add.s64 	%rd43, %rd2, %rd42;
	ld.global.u32 	%r114, [%rd43];
	mad.lo.s32 	%r115, %r132, %r52, %r58;
	mul.wide.u32 	%rd44, %r115, 4;
	add.s64 	%rd45, %rd1, %rd44;
	ld.global.u32 	%r116, [%rd45];
	mad.lo.s32 	%r117, %r116, %r114, %r129;
	st.global.u32 	[%rd3], %r117;
$L__BB0_12:
	ret;

}


// ===== COMPILED SASS (sm_100) =====

	.target	sm_100

	.elftype	@"ET_EXEC"


//--------------------- .note.nv.tkinfo           --------------------------
	.section	.note.nv.tkinfo,"",@"SHT_NOTE"
	.sectionflags	@"SHF_NOTE_NV_TKINFO"
	.tkinfo
        /*0018*/ 	.word	0x00000002
        /*0030*/ 	.string	""
        /*0030*/ 	.string	"ptxas"
        /*0030*/ 	.string	"Cuda compilation tools, release 13.0, V13.0.88"
        /*0030*/ 	.string	"Build cuda_13.0.r13.0/compiler.36424714_0"
        /*0030*/ 	.string	"-arch sm_100 -m 64 "



//--------------------- .note.nv.cuinfo           --------------------------
	.section	.note.nv.cuinfo,"",@"SHT_NOTE"
	.sectionflags	@"SHF_NOTE_NV_CUINFO"
        /*0018*/ 	.short	0x0002
        /*001a*/ 	.short	0x0064
        /*001c*/ 	.short	0x0082
	.zero		2


//--------------------- .nv.info                  --------------------------
	.section	.nv.info,"",@"SHT_CUDA_INFO"
	.align	4


	//----- nvinfo : EIATTR_REGCOUNT
	.align		4
        /*0000*/ 	.byte	0x04, 0x2f
        /*0002*/ 	.short	(.L_1 - .L_0)
	.align		4
.L_0:
        /*0004*/ 	.word	index@(_Z6kernelPiS_i)
        /*0008*/ 	.word	0x00000020


	//----- nvinfo : EIATTR_FRAME_SIZE
	.align		4
.L_1:
        /*000c*/ 	.byte	0x04, 0x11
        /*000e*/ 	.short	(.L_3 - .L_2)
	.align		4
.L_2:
        /*0010*/ 	.word	index@(_Z6kernelPiS_i)
        /*0014*/ 	.word	0x00000000


	//----- nvinfo : EIATTR_MIN_STACK_SIZE
	.align		4
.L_3:
        /*0018*/ 	.byte	0x04, 0x12
        /*001a*/ 	.short	(.L_5 - .L_4)
	.align		4
.L_4:
        /*001c*/ 	.word	index@(_Z6kernelPiS_i)
        /*0020*/ 	.word	0x00000000
.L_5:


//--------------------- .nv.compat                --------------------------
	.section	.nv.compat,"",@"SHT_CUDA_COMPAT_INFO"
	.align	4
        /*0000*/ 	.byte	0x02, 0x09, 0x00, 0x00, 0x02, 0x02, 0x01, 0x00, 0x02, 0x05, 0x05, 0x00, 0x03, 0x07, 0x01, 0x01
        /*0010*/ 	.byte	0x02, 0x03, 0x00, 0x00, 0x02, 0x06, 0x01, 0x00, 0x04, 0x0b, 0x08, 0x00, 0x09, 0x00, 0x00, 0x00
        /*0020*/ 	.byte	0x00, 0x00, 0x00, 0x00


//--------------------- .nv.info._Z6kernelPiS_i   --------------------------
	.section	.nv.info._Z6kernelPiS_i,"",@"SHT_CUDA_INFO"
	.sectionflags	@""
	.align	4


	//----- nvinfo : EIATTR_CUDA_API_VERSION
	.align		4
        /*0000*/ 	.byte	0x04, 0x37
        /*0002*/ 	.short	(.L_7 - .L_6)
.L_6:
        /*0004*/ 	.word	0x00000082


	//----- nvinfo : EIATTR_KPARAM_INFO
	.align		4
.L_7:
        /*0008*/ 	.byte	0x04, 0x17
        /*000a*/ 	.short	(.L_9 - .L_8)
.L_8:
        /*000c*/ 	.word	0x00000000
        /*0010*/ 	.short	0x0002
        /*0012*/ 	.short	0x0010
        /*0014*/ 	.byte	0x00, 0xf0, 0x11, 0x00


	//----- nvinfo : EIATTR_KPARAM_INFO
	.align		4
.L_9:
        /*0018*/ 	.byte	0x04, 0x17
        /*001a*/ 	.short	(.L_11 - .L_10)
.L_10:
        /*001c*/ 	.word	0x00000000
        /*0020*/ 	.short	0x0001
        /*0022*/ 	.short	0x0008
        /*0024*/ 	.byte	0x00, 0xf5, 0x21, 0x00


	//----- nvinfo : EIATTR_KPARAM_INFO
	.align		4
.L_11:
        /*0028*/ 	.byte	0x04, 0x17
        /*002a*/ 	.short	(.L_13 - .L_12)
.L_12:
        /*002c*/ 	.word	0x00000000
        /*0030*/ 	.short	0x0000
        /*0032*/ 	.short	0x0000
        /*0034*/ 	.byte	0x00, 0xf5, 0x21, 0x00


	//----- nvinfo : EIATTR_SPARSE_MMA_MASK
	.align		4
.L_13:
        /*0038*/ 	.byte	0x03, 0x50
        /*003a*/ 	.short	0x0000


	//----- nvinfo : EIATTR_MAXREG_COUNT
	.align		4
        /*003c*/ 	.byte	0x03, 0x1b
        /*003e*/ 	.short	0x00ff


	//----- nvinfo : EIATTR_MERCURY_ISA_VERSION
	.align		4
        /*0040*/ 	.byte	0x03, 0x5f
        /*0042*/ 	.short	0x0101


	//----- nvinfo : EIATTR_VRC_CTA_INIT_COUNT
	.align		4
        /*0044*/ 	.byte	0x02, 0x4a
	.zero		1
	.zero		1


	//----- nvinfo : EIATTR_EXIT_INSTR_OFFSETS
	.align		4
        /*0048*/ 	.byte	0x04, 0x1c
        /*004a*/ 	.short	(.L_15 - .L_14)


	//   ....[0]....
.L_14:
        /*004c*/ 	.word	0x000000e0


	//   ....[1]....
        /*0050*/ 	.word	0x000005f0


	//   ....[2]....
        /*0054*/ 	.word	0x00000800


	//   ....[3]....
        /*0058*/ 	.word	0x00000950


	//   ....[4]....
        /*005c*/ 	.word	0x000009f0


	//----- nvinfo : EIATTR_CBANK_PARAM_SIZE
	.align		4
.L_15:
        /*0060*/ 	.byte	0x03, 0x19
        /*0062*/ 	.short	0x0014


	//----- nvinfo : EIATTR_PARAM_CBANK
	.align		4
        /*0064*/ 	.byte	0x04, 0x0a
        /*0066*/ 	.short	(.L_17 - .L_16)
	.align		4
.L_16:
        /*0068*/ 	.word	index@(.nv.constant0._Z6kernelPiS_i)
        /*006c*/ 	.short	0x0380
        /*006e*/ 	.short	0x0014


	//----- nvinfo : EIATTR_SW_WAR
	.align		4
.L_17:
        /*0070*/ 	.byte	0x04, 0x36
        /*0072*/ 	.short	(.L_19 - .L_18)
.L_18:
        /*0074*/ 	.word	0x00000008
.L_19:


//--------------------- .nv.callgraph             --------------------------
	.section	.nv.callgraph,"",@"SHT_CUDA_CALLGRAPH"
	.align	4
	.sectionentsize	8
	.align		4
        /*0000*/ 	.word	0x00000000
	.align		4
        /*0004*/ 	.word	0xffffffff
	.align		4
        /*0008*/ 	.word	0x00000000
	.align		4
        /*000c*/ 	.word	0xfffffffe
	.align		4
        /*0010*/ 	.word	0x00000000
	.align		4
        /*0014*/ 	.word	0xfffffffd
	.align		4
        /*0018*/ 	.word	0x00000000
	.align		4
        /*001c*/ 	.word	0xfffffffc


//--------------------- .text._Z6kernelPiS_i      --------------------------
	.section	.text._Z6kernelPiS_i,"ax",@progbits
	.align	128
        .global         _Z6kernelPiS_i
        .type           _Z6kernelPiS_i,@function
        .size           _Z6kernelPiS_i,(.L_x_5 - _Z6kernelPiS_i)
        .other          _Z6kernelPiS_i,@"STO_CUDA_ENTRY STV_DEFAULT"
_Z6kernelPiS_i:
.text._Z6kernelPiS_i:
[----:B------:R-:W-:Y:S01]  /*0000*/  LDC R1, c[0x0][0x37c] ;  /* 0x0000df00ff017b82 */ /* 0x000fe20000000800 */
[----:B------:R-:W0:Y:S07]  /*0010*/  S2R R3, SR_TID.X ;  /* 0x0000000000037919 */ /* 0x000e2e0000002100 */
[----:B------:R-:W1:Y:S01]  /*0020*/  S2UR UR4, SR_CTAID.Y ;  /* 0x00000000000479c3 */ /* 0x000e620000002600 */
[----:B------:R-:W2:Y:S07]  /*0030*/  S2R R7, SR_TID.Y ;  /* 0x0000000000077919 */ /* 0x000eae0000002200 */
[----:B------:R-:W0:Y:S08]  /*0040*/  S2UR UR6, SR_CTAID.X ;  /* 0x00000000000679c3 */ /* 0x000e300000002500 */
[----:B------:R-:W0:Y:S01]  /*0050*/  LDC R2, c[0x0][0x360] ;  /* 0x0000d800ff027b82 */ /* 0x000e220000000800 */
[----:B------:R-:W1:Y:S07]  /*0060*/  LDCU UR5, c[0x0][0x364] ;  /* 0x00006c80ff0577ac */ /* 0x000e6e0008000800 */
[----:B------:R-:W3:Y:S01]  /*0070*/  LDC R0, c[0x0][0x390] ;  /* 0x0000e400ff007b82 */ /* 0x000ee20000000800 */
[----:B-1----:R-:W-:Y:S01]  /*0080*/  UIMAD UR4, UR4, UR5, URZ ;  /* 0x00000005040472a4 */ /* 0x002fe2000f8e02ff */
[----:B0-----:R-:W-:-:S05]  /*0090*/  IMAD R2, R2, UR6, R3 ;  /* 0x0000000602027c24 */ /* 0x001fca000f8e0203 */
[----:B--2---:R-:W-:-:S04]  /*00a0*/  IADD3 R3, PT, PT, R7, UR4, RZ ;  /* 0x0000000407037c10 */ /* 0x004fc8000fffe0ff */
[----:B------:R-:W-:Y:S02]  /*00b0*/  VIMNMX R5, PT, PT, R2, R3, !PT ;  /* 0x0000000302057248 */ /* 0x000fe40007fe0100 */
[----:B---3--:R-:W-:-:S04]  /*00c0*/  ISETP.GE.AND P0, PT, R0, 0x1, PT ;  /* 0x000000010000780c */ /* 0x008fc80003f06270 */
[----:B------:R-:W-:-:S13]  /*00d0*/  ISETP.GE.OR P0, PT, R5, R0, !P0 ;  /* 0x000000000500720c */ /* 0x000fda0004706670 */
[----:B------:R-:W-:Y:S05]  /*00e0*/  @P0 EXIT ;  /* 0x000000000000094d */ /* 0x000fea0003800000 */
[----:B------:R-:W0:Y:S01]  /*00f0*/  LDC.64 R14, c[0x0][0x388] ;  /* 0x0000e200ff0e7b82 */ /* 0x000e220000000a00 */
[----:B------:R-:W1:Y:S01]  /*0100*/  LDCU.64 UR8, c[0x0][0x358] ;  /* 0x00006b00ff0877ac */ /* 0x000e620008000a00 */
[----:B------:R-:W-:Y:S01]  /*0110*/  IMAD R2, R2, R0, RZ ;  /* 0x0000000002027224 */ /* 0x000fe200078e02ff */
[C---:B------:R-:W-:Y:S01]  /*0120*/  ISETP.GE.U32.AND P1, PT, R0.reuse, 0x8, PT ;  /* 0x000000080000780c */ /* 0x040fe20003f26070 */
[----:B------:R-:W-:Y:S01]  /*0130*/  HFMA2 R5, -RZ, RZ, 0, 0 ;  /* 0x00000000ff057431 */ /* 0x000fe200000001ff */
[----:B------:R-:W-:Y:S02]  /*0140*/  LOP3.LUT R4, R0, 0x7, RZ, 0xc0, !PT ;  /* 0x0000000700047812 */ /* 0x000fe400078ec0ff */
[----:B------:R-:W-:Y:S02]  /*0150*/  IADD3 R17, PT, PT, R3, R2, RZ ;  /* 0x0000000203117210 */ /* 0x000fe40007ffe0ff */
[----:B------:R-:W-:-:S03]  /*0160*/  ISETP.NE.AND P0, PT, R4, RZ, PT ;  /* 0x000000ff0400720c */ /* 0x000fc60003f05270 */
[----:B0-----:R-:W-:-:S05]  /*0170*/  IMAD.WIDE R16, R17, 0x4, R14 ;  /* 0x0000000411107825 */ /* 0x001fca00078e020e */
[----:B-1----:R0:W5:Y:S01]  /*0180*/  LDG.E R12, desc[UR8][R16.64] ;  /* 0x00000008100c7981 */ /* 0x002162000c1e1900 */
[----:B------:R-:W-:Y:S05]  /*0190*/  @!P1 BRA `(.L_x_0) ;  /* 0x0000000400149947 */ /* 0x000fea0003800000 */
[----:B------:R-:W1:Y:S01]  /*01a0*/  LDCU.64 UR6, c[0x0][0x380] ;  /* 0x00007000ff0677ac */ /* 0x000e620008000a00 */
[C---:B------:R-:W-:Y:S01]  /*01b0*/  LOP3.LUT R5, R0.reuse, 0x7ffffff8, RZ, 0xc0, !PT ;  /* 0x7ffffff800057812 */ /* 0x040fe200078ec0ff */
[C---:B------:R-:W-:Y:S01]  /*01c0*/  IMAD R9, R0.reuse, 0x3, R3 ;  /* 0x0000000300097824 */ /* 0x040fe200078e0203 */
[C---:B------:R-:W-:Y:S01]  /*01d0*/  IADD3 R8, PT, PT, R0.reuse, UR4, R7 ;  /* 0x0000000400087c10 */ /* 0x040fe2000fffe007 */
[C-C-:B------:R-:W-:Y:S01]  /*01e0*/  IMAD R13, R0.reuse, 0x5, R3.reuse ;  /* 0x00000005000d7824 */ /* 0x140fe200078e0203 */
[CC--:B------:R-:W-:Y:S01]  /*01f0*/  LEA R7, R0.reuse, R3.reuse, 0x1 ;  /* 0x0000000300077211 */ /* 0x0c0fe200078e08ff */
[C-C-:B------:R-:W-:Y:S01]  /*0200*/  IMAD R25, R0.reuse, 0x6, R3.reuse ;  /* 0x0000000600197824 */ /* 0x140fe200078e0203 */
[CC--:B------:R-:W-:Y:S01]  /*0210*/  LEA R11, R0.reuse, R3.reuse, 0x2 ;  /* 0x00000003000b7211 */ /* 0x0c0fe200078e10ff */
[----:B------:R-:W-:Y:S01]  /*0220*/  IMAD R27, R0, 0x7, R3 ;  /* 0x00000007001b7824 */ /* 0x000fe200078e0203 */
[----:B------:R-:W-:Y:S02]  /*0230*/  MOV R10, R2 ;  /* 0x00000002000a7202 */ /* 0x000fe40000000f00 */
[----:B------:R-:W-:-:S02]  /*0240*/  MOV R29, R3 ;  /* 0x00000003001d7202 */ /* 0x000fc40000000f00 */
[----:B------:R-:W-:Y:S01]  /*0250*/  IADD3 R6, PT, PT, -R5, RZ, RZ ;  /* 0x000000ff05067210 */ /* 0x000fe20007ffe1ff */
[----:B-1----:R-:W-:-:S04]  /*0260*/  UIADD3 UR5, UP0, UPT, UR6, 0x10, URZ ;  /* 0x0000001006057890 */ /* 0x002fc8000ff1e0ff */
[----:B------:R-:W-:-:S12]  /*0270*/  UIADD3.X UR6, UPT, UPT, URZ, UR7, URZ, UP0, !UPT ;  /* 0x00000007ff067290 */ /* 0x000fd800087fe4ff */
.L_x_1:
[----:B------:R-:W-:Y:S01]  /*0280*/  MOV R20, UR5 ;  /* 0x0000000500147c02 */ /* 0x000fe20008000f00 */
[----:B------:R-:W-:Y:S01]  /*0290*/  IMAD.WIDE.U32 R18, R29, 0x4, R14 ;  /* 0x000000041d127825 */ /* 0x000fe200078e000e */
[----:B------:R-:W-:-:S03]  /*02a0*/  MOV R21, UR6 ;  /* 0x0000000600157c02 */ /* 0x000fc60008000f00 */
[----:B------:R-:W-:Y:S02]  /*02b0*/  IMAD.WIDE R20, R10, 0x4, R20 ;  /* 0x000000040a147825 */ /* 0x000fe400078e0214 */
[----:B--2---:R-:W2:Y:S04]  /*02c0*/  LDG.E R18, desc[UR8][R18.64] ;  /* 0x0000000812127981 */ /* 0x004ea8000c1e1900 */
[----:B------:R-:W2:Y:S02]  /*02d0*/  LDG.E R23, desc[UR8][R20.64+-0x10] ;  /* 0xfffff00814177981 */ /* 0x000ea4000c1e1900 */
[----:B--2--5:R-:W-:Y:S02]  /*02e0*/  IMAD R12, R23, R18, R12 ;  /* 0x00000012170c7224 */ /* 0x024fe400078e020c */
[----:B------:R-:W-:-:S03]  /*02f0*/  IMAD.WIDE.U32 R22, R8, 0x4, R14 ;  /* 0x0000000408167825 */ /* 0x000fc600078e000e */
[----:B------:R1:W-:Y:S04]  /*0300*/  STG.E desc[UR8][R16.64], R12 ;  /* 0x0000000c10007986 */ /* 0x0003e8000c101908 */
[----:B------:R-:W2:Y:S04]  /*0310*/  LDG.E R23, desc[UR8][R22.64] ;  /* 0x0000000816177981 */ /* 0x000ea8000c1e1900 */
[----:B------:R-:W2:Y:S02]  /*0320*/  LDG.E R24, desc[UR8][R20.64+-0xc] ;  /* 0xfffff40814187981 */ /* 0x000ea4000c1e1900 */
[----:B--2---:R-:W-:-:S02]  /*0330*/  IMAD R24, R24, R23, R12 ;  /* 0x0000001718187224 */ /* 0x004fc400078e020c */
[----:B------:R-:W-:-:S03]  /*0340*/  IMAD.WIDE.U32 R22, R7, 0x4, R14 ;  /* 0x0000000407167825 */ /* 0x000fc600078e000e */
[----:B------:R2:W-:Y:S04]  /*0350*/  STG.E desc[UR8][R16.64], R24 ;  /* 0x0000001810007986 */ /* 0x0005e8000c101908 */
[----:B------:R-:W3:Y:S04]  /*0360*/  LDG.E R26, desc[UR8][R22.64] ;  /* 0x00000008161a7981 */ /* 0x000ee8000c1e1900 */
[----:B------:R-:W3:Y:S02]  /*0370*/  LDG.E R19, desc[UR8][R20.64+-0x8] ;  /* 0xfffff80814137981 */ /* 0x000ee4000c1e1900 */
[----:B---3--:R-:W-:-:S02]  /*0380*/  IMAD R26, R19, R26, R24 ;  /* 0x0000001a131a7224 */ /* 0x008fc400078e0218 */
[----:B------:R-:W-:-:S03]  /*0390*/  IMAD.WIDE.U32 R18, R9, 0x4, R14 ;  /* 0x0000000409127825 */ /* 0x000fc600078e000e */
[----:B------:R3:W-:Y:S04]  /*03a0*/  STG.E desc[UR8][R16.64], R26 ;  /* 0x0000001a10007986 */ /* 0x0007e8000c101908 */
[----:B------:R-:W4:Y:S04]  /*03b0*/  LDG.E R19, desc[UR8][R18.64] ;  /* 0x0000000812137981 */ /* 0x000f28000c1e1900 */
[----:B-1----:R-:W4:Y:S01]  /*03c0*/  LDG.E R12, desc[UR8][R20.64+-0x4] ;  /* 0xfffffc08140c7981 */ /* 0x002f22000c1e1900 */
[----:B------:R-:W-:-:S04]  /*03d0*/  IMAD.WIDE.U32 R22, R11, 0x4, R14 ;  /* 0x000000040b167825 */ /* 0x000fc800078e000e */
[----:B----4-:R-:W-:-:S05]  /*03e0*/  IMAD R12, R12, R19, R26 ;  /* 0x000000130c0c7224 */ /* 0x010fca00078e021a */
[----:B------:R1:W-:Y:S04]  /*03f0*/  STG.E desc[UR8][R16.64], R12 ;  /* 0x0000000c10007986 */ /* 0x0003e8000c101908 */
[----:B------:R-:W4:Y:S04]  /*0400*/  LDG.E R28, desc[UR8][R22.64] ;  /* 0x00000008161c7981 */ /* 0x000f28000c1e1900 */
[----:B--2---:R-:W4:Y:S01]  /*0410*/  LDG.E R24, desc[UR8][R20.64] ;  /* 0x0000000814187981 */ /* 0x004f22000c1e1900 */
[----:B------:R-:W-:-:S04]  /*0420*/  IMAD.WIDE.U32 R18, R13, 0x4, R14 ;  /* 0x000000040d127825 */ /* 0x000fc800078e000e */
[----:B----4-:R-:W-:-:S05]  /*0430*/  IMAD R24, R24, R28, R12 ;  /* 0x0000001c18187224 */ /* 0x010fca00078e020c */
[----:B------:R2:W-:Y:S04]  /*0440*/  STG.E desc[UR8][R16.64], R24 ;  /* 0x0000001810007986 */ /* 0x0005e8000c101908 */
[----:B------:R4:W2:Y:S04]  /*0450*/  LDG.E R28, desc[UR8][R18.64] ;  /* 0x00000008121c7981 */ /* 0x0008a8000c1e1900 */
[----:B---3--:R-:W2:Y:S01]  /*0460*/  LDG.E R26, desc[UR8][R20.64+0x4] ;  /* 0x00000408141a7981 */ /* 0x008ea2000c1e1900 */
[----:B----4-:R-:W-:-:S04]  /*0470*/  IMAD.WIDE.U32 R18, R25, 0x4, R14 ;  /* 0x0000000419127825 */ /* 0x010fc800078e000e */
[----:B--2---:R-:W-:-:S05]  /*0480*/  IMAD R26, R26, R28, R24 ;  /* 0x0000001c1a1a7224 */ /* 0x004fca00078e0218 */
[----:B------:R2:W-:Y:S04]  /*0490*/  STG.E desc[UR8][R16.64], R26 ;  /* 0x0000001a10007986 */ /* 0x0005e8000c101908 */
[----:B-1----:R-:W3:Y:S04]  /*04a0*/  LDG.E R12, desc[UR8][R18.64] ;  /* 0x00000008120c7981 */ /* 0x002ee8000c1e1900 */
[----:B------:R-:W3:Y:S01]  /*04b0*/  LDG.E R23, desc[UR8][R20.64+0x8] ;  /* 0x0000080814177981 */ /* 0x000ee2000c1e1900 */
[----:B------:R-:W-:Y:S01]  /*04c0*/  IADD3 R6, PT, PT, R6, 0x8, RZ ;  /* 0x0000000806067810 */ /* 0x000fe20007ffe0ff */
[----:B---3--:R-:W-:-:S02]  /*04d0*/  IMAD R28, R23, R12, R26 ;  /* 0x0000000c171c7224 */ /* 0x008fc400078e021a */
[----:B------:R-:W-:-:S03]  /*04e0*/  IMAD.WIDE.U32 R22, R27, 0x4, R14 ;  /* 0x000000041b167825 */ /* 0x000fc600078e000e */
[----:B------:R2:W-:Y:S04]  /*04f0*/  STG.E desc[UR8][R16.64], R28 ;  /* 0x0000001c10007986 */ /* 0x0005e8000c101908 */
[----:B------:R-:W3:Y:S04]  /*0500*/  LDG.E R12, desc[UR8][R20.64+0xc] ;  /* 0x00000c08140c7981 */ /* 0x000ee8000c1e1900 */
[----:B------:R-:W3:Y:S01]  /*0510*/  LDG.E R23, desc[UR8][R22.64] ;  /* 0x0000000816177981 */ /* 0x000ee2000c1e1900 */
[----:B------:R-:W-:Y:S02]  /*0520*/  ISETP.NE.AND P1, PT, R6, RZ, PT ;  /* 0x000000ff0600720c */ /* 0x000fe40003f25270 */
[----:B------:R-:W-:-:S02]  /*0530*/  LEA R8, R0, R8, 0x3 ;  /* 0x0000000800087211 */ /* 0x000fc400078e18ff */
[C---:B------:R-:W-:Y:S02]  /*0540*/  LEA R7, R0.reuse, R7, 0x3 ;  /* 0x0000000700077211 */ /* 0x040fe400078e18ff */
[C---:B------:R-:W-:Y:S02]  /*0550*/  LEA R9, R0.reuse, R9, 0x3 ;  /* 0x0000000900097211 */ /* 0x040fe400078e18ff */
[C---:B------:R-:W-:Y:S02]  /*0560*/  LEA R11, R0.reuse, R11, 0x3 ;  /* 0x0000000b000b7211 */ /* 0x040fe400078e18ff */
[C---:B------:R-:W-:Y:S02]  /*0570*/  LEA R13, R0.reuse, R13, 0x3 ;  /* 0x0000000d000d7211 */ /* 0x040fe400078e18ff */
[C---:B------:R-:W-:Y:S02]  /*0580*/  LEA R25, R0.reuse, R25, 0x3 ;  /* 0x0000001900197211 */ /* 0x040fe400078e18ff */
[----:B------:R-:W-:-:S02]  /*0590*/  LEA R27, R0, R27, 0x3 ;  /* 0x0000001b001b7211 */ /* 0x000fc400078e18ff */
[----:B------:R-:W-:Y:S02]  /*05a0*/  LEA R29, R0, R29, 0x3 ;  /* 0x0000001d001d7211 */ /* 0x000fe400078e18ff */
[----:B------:R-:W-:Y:S01]  /*05b0*/  IADD3 R10, PT, PT, R10, 0x8, RZ ;  /* 0x000000080a0a7810 */ /* 0x000fe20007ffe0ff */
[----:B---3--:R-:W-:-:S05]  /*05c0*/  IMAD R12, R12, R23, R28 ;  /* 0x000000170c0c7224 */ /* 0x008fca00078e021c */
[----:B------:R2:W-:Y:S01]  /*05d0*/  STG.E desc[UR8][R16.64], R12 ;  /* 0x0000000c10007986 */ /* 0x0005e2000c101908 */
[----:B------:R-:W-:Y:S05]  /*05e0*/  @P1 BRA `(.L_x_1) ;  /* 0xfffffffc00241947 */ /* 0x000fea000383ffff */
.L_x_0:
[----:B------:R-:W-:Y:S05]  /*05f0*/  @!P0 EXIT ;  /* 0x000000000000894d */ /* 0x000fea0003800000 */
[----:B------:R-:W-:Y:S02]  /*0600*/  ISETP.GE.U32.AND P0, PT, R4, 0x4, PT ;  /* 0x000000040400780c */ /* 0x000fe40003f06070 */
[----:B------:R-:W-:-:S04]  /*0610*/  LOP3.LUT R20, R0, 0x3, RZ, 0xc0, !PT ;  /* 0x0000000300147812 */ /* 0x000fc800078ec0ff */
[----:B------:R-:W-:-:S07]  /*0620*/  ISETP.NE.AND P1, PT, R20, RZ, PT ;  /* 0x000000ff1400720c */ /* 0x000fce0003f25270 */
[----:B------:R-:W-:Y:S06]  /*0630*/  @!P0 BRA `(.L_x_2) ;  /* 0x0000000000708947 */ /* 0x000fec0003800000 */
[----:B------:R-:W1:Y:S01]  /*0640*/  LDC.64 R6, c[0x0][0x380] ;  /* 0x0000e000ff067b82 */ /* 0x000e620000000a00 */
[----:B------:R-:W-:Y:S01]  /*0650*/  IADD3 R11, PT, PT, R2, R5, RZ ;  /* 0x00000005020b7210 */ /* 0x000fe20007ffe0ff */
[----:B------:R-:W-:-:S04]  /*0660*/  IMAD R13, R5, R0, R3 ;  /* 0x00000000050d7224 */ /* 0x000fc800078e0203 */
[----:B------:R-:W-:-:S06]  /*0670*/  IMAD.WIDE.U32 R8, R13, 0x4, R14 ;  /* 0x000000040d087825 */ /* 0x000fcc00078e000e */
[----:B------:R-:W3:Y:S01]  /*0680*/  LDG.E R8, desc[UR8][R8.64] ;  /* 0x0000000808087981 */ /* 0x000ee2000c1e1900 */
[----:B-1----:R-:W-:-:S05]  /*0690*/  IMAD.WIDE R6, R11, 0x4, R6 ;  /* 0x000000040b067825 */ /* 0x002fca00078e0206 */
[----:B------:R-:W3:Y:S01]  /*06a0*/  LDG.E R11, desc[UR8][R6.64] ;  /* 0x00000008060b7981 */ /* 0x000ee2000c1e1900 */
[----:B------:R-:W-:Y:S01]  /*06b0*/  IADD3 R19, PT, PT, R13, R0, RZ ;  /* 0x000000000d137210 */ /* 0x000fe20007ffe0ff */
[----:B---3-5:R-:W-:-:S04]  /*06c0*/  IMAD R13, R11, R8, R12 ;  /* 0x000000080b0d7224 */ /* 0x028fc800078e020c */
[C---:B------:R-:W-:Y:S01]  /*06d0*/  IMAD.WIDE.U32 R10, R19.reuse, 0x4, R14 ;  /* 0x00000004130a7825 */ /* 0x040fe200078e000e */
[----:B------:R1:W-:Y:S05]  /*06e0*/  STG.E desc[UR8][R16.64], R13 ;  /* 0x0000000d10007986 */ /* 0x0003ea000c101908 */
[----:B------:R-:W3:Y:S04]  /*06f0*/  LDG.E R10, desc[UR8][R10.64] ;  /* 0x000000080a0a7981 */ /* 0x000ee8000c1e1900 */
[----:B------:R-:W3:Y:S01]  /*0700*/  LDG.E R4, desc[UR8][R6.64+0x4] ;  /* 0x0000040806047981 */ /* 0x000ee2000c1e1900 */
[----:B------:R-:W-:-:S05]  /*0710*/  IADD3 R23, PT, PT, R19, R0, RZ ;  /* 0x0000000013177210 */ /* 0x000fca0007ffe0ff */
[----:B------:R-:W-:-:S04]  /*0720*/  IMAD.WIDE.U32 R18, R23, 0x4, R14 ;  /* 0x0000000417127825 */ /* 0x000fc800078e000e */
[----:B---3--:R-:W-:-:S05]  /*0730*/  IMAD R21, R4, R10, R13 ;  /* 0x0000000a04157224 */ /* 0x008fca00078e020d */
[----:B------:R1:W-:Y:S04]  /*0740*/  STG.E desc[UR8][R16.64], R21 ;  /* 0x0000001510007986 */ /* 0x0003e8000c101908 */
[----:B------:R-:W3:Y:S04]  /*0750*/  LDG.E R18, desc[UR8][R18.64] ;  /* 0x0000000812127981 */ /* 0x000ee8000c1e1900 */
[----:B------:R-:W3:Y:S01]  /*0760*/  LDG.E R4, desc[UR8][R6.64+0x8] ;  /* 0x0000080806047981 */ /* 0x000ee2000c1e1900 */
[----:B------:R-:W-:-:S05]  /*0770*/  IADD3 R9, PT, PT, R23, R0, RZ ;  /* 0x0000000017097210 */ /* 0x000fca0007ffe0ff */
[----:B------:R-:W-:-:S04]  /*0780*/  IMAD.WIDE.U32 R8, R9, 0x4, R14 ;  /* 0x0000000409087825 */ /* 0x000fc800078e000e */
[----:B---3--:R-:W-:-:S05]  /*0790*/  IMAD R23, R4, R18, R21 ;  /* 0x0000001204177224 */ /* 0x008fca00078e0215 */
[----:B------:R1:W-:Y:S04]  /*07a0*/  STG.E desc[UR8][R16.64], R23 ;  /* 0x0000001710007986 */ /* 0x0003e8000c101908 */
[----:B--2---:R-:W2:Y:S04]  /*07b0*/  LDG.E R12, desc[UR8][R6.64+0xc] ;  /* 0x00000c08060c7981 */ /* 0x004ea8000c1e1900 */
[----:B------:R-:W2:Y:S01]  /*07c0*/  LDG.E R8, desc[UR8][R8.64] ;  /* 0x0000000808087981 */ /* 0x000ea2000c1e1900 */
[----:B------:R-:W-:Y:S01]  /*07d0*/  IADD3 R5, PT, PT, R5, 0x4, RZ ;  /* 0x0000000405057810 */ /* 0x000fe20007ffe0ff */
[----:B--2---:R-:W-:-:S05]  /*07e0*/  IMAD R12, R12, R8, R23 ;  /* 0x000000080c0c7224 */ /* 0x004fca00078e0217 */
[----:B------:R1:W-:Y:S02]  /*07f0*/  STG.E desc[UR8][R16.64], R12 ;  /* 0x0000000c10007986 */ /* 0x0003e4000c101908 */
.L_x_2:
[----:B------:R-:W-:Y:S05]  /*0800*/  @!P1 EXIT ;  /* 0x000000000000994d */ /* 0x000fea0003800000 */
[----:B------:R-:W-:Y:S02]  /*0810*/  ISETP.NE.AND P0, PT, R20, 0x1, PT ;  /* 0x000000011400780c */ /* 0x000fe40003f05270 */
[----:B------:R-:W-:-:S04]  /*0820*/  LOP3.LUT R4, R0, 0x1, RZ, 0xc0, !PT ;  /* 0x0000000100047812 */ /* 0x000fc800078ec0ff */
[----:B------:R-:W-:-:S07]  /*0830*/  ISETP.NE.U32.AND P1, PT, R4, 0x1, PT ;  /* 0x000000010400780c */ /* 0x000fce0003f25070 */
[----:B------:R-:W-:Y:S06]  /*0840*/  @!P0 BRA `(.L_x_3) ;  /* 0x0000000000408947 */ /* 0x000fec0003800000 */
[----:B------:R-:W3:Y:S01]  /*0850*/  LDC.64 R6, c[0x0][0x380] ;  /* 0x0000e000ff067b82 */ /* 0x000ee20000000a00 */
[----:B------:R-:W-:Y:S01]  /*0860*/  IADD3 R11, PT, PT, R2, R5, RZ ;  /* 0x00000005020b7210 */ /* 0x000fe20007ffe0ff */
[----:B-1----:R-:W-:-:S04]  /*0870*/  IMAD R13, R5, R0, R3 ;  /* 0x00000000050d7224 */ /* 0x002fc800078e0203 */
[----:B------:R-:W-:-:S06]  /*0880*/  IMAD.WIDE.U32 R8, R13, 0x4, R14 ;  /* 0x000000040d087825 */ /* 0x000fcc00078e000e */
[----:B------:R-:W4:Y:S01]  /*0890*/  LDG.E R8, desc[UR8][R8.64] ;  /* 0x0000000808087981 */ /* 0x000f22000c1e1900 */
[----:B---3--:R-:W-:-:S05]  /*08a0*/  IMAD.WIDE R6, R11, 0x4, R6 ;  /* 0x000000040b067825 */ /* 0x008fca00078e0206 */
[----:B------:R-:W4:Y:S01]  /*08b0*/  LDG.E R11, desc[UR8][R6.64] ;  /* 0x00000008060b7981 */ /* 0x000f22000c1e1900 */
[----:B------:R-:W-:Y:S01]  /*08c0*/  IADD3 R19, PT, PT, R13, R0, RZ ;  /* 0x000000000d137210 */ /* 0x000fe20007ffe0ff */
[----:B----45:R-:W-:-:S04]  /*08d0*/  IMAD R13, R11, R8, R12 ;  /* 0x000000080b0d7224 */ /* 0x030fc800078e020c */
[----:B------:R-:W-:Y:S01]  /*08e0*/  IMAD.WIDE.U32 R10, R19, 0x4, R14 ;  /* 0x00000004130a7825 */ /* 0x000fe200078e000e */
[----:B------:R3:W-:Y:S04]  /*08f0*/  STG.E desc[UR8][R16.64], R13 ;  /* 0x0000000d10007986 */ /* 0x0007e8000c101908 */
[----:B--2---:R-:W2:Y:S04]  /*0900*/  LDG.E R12, desc[UR8][R6.64+0x4] ;  /* 0x00000408060c7981 */ /* 0x004ea8000c1e1900 */
[----:B------:R-:W2:Y:S01]  /*0910*/  LDG.E R10, desc[UR8][R10.64] ;  /* 0x000000080a0a7981 */ /* 0x000ea2000c1e1900 */
[----:B------:R-:W-:Y:S01]  /*0920*/  IADD3 R5, PT, PT, R5, 0x2, RZ ;  /* 0x0000000205057810 */ /* 0x000fe20007ffe0ff */
[----:B--2---:R-:W-:-:S05]  /*0930*/  IMAD R12, R12, R10, R13 ;  /* 0x0000000a0c0c7224 */ /* 0x004fca00078e020d */
[----:B------:R3:W-:Y:S02]  /*0940*/  STG.E desc[UR8][R16.64], R12 ;  /* 0x0000000c10007986 */ /* 0x0007e4000c101908 */
.L_x_3:
[----:B------:R-:W-:Y:S05]  /*0950*/  @P1 EXIT ;  /* 0x000000000000194d */ /* 0x000fea0003800000 */
[----:B------:R-:W4:Y:S01]  /*0960*/  LDC.64 R6, c[0x0][0x380] ;  /* 0x0000e000ff067b82 */ /* 0x000f220000000a00 */
[----:B------:R-:W-:Y:S01]  /*0970*/  IMAD R9, R5, R0, R3 ;  /* 0x0000000005097224 */ /* 0x000fe200078e0203 */
[----:B------:R-:W-:-:S03]  /*0980*/  IADD3 R3, PT, PT, R2, R5, RZ ;  /* 0x0000000502037210 */ /* 0x000fc60007ffe0ff */
[----:B------:R-:W-:-:S06]  /*0990*/  IMAD.WIDE.U32 R14, R9, 0x4, R14 ;  /* 0x00000004090e7825 */ /* 0x000fcc00078e000e */
[----:B------:R-:W2:Y:S01]  /*09a0*/  LDG.E R14, desc[UR8][R14.64] ;  /* 0x000000080e0e7981 */ /* 0x000ea2000c1e1900 */
[----:B----4-:R-:W-:-:S06]  /*09b0*/  IMAD.WIDE R2, R3, 0x4, R6 ;  /* 0x0000000403027825 */ /* 0x010fcc00078e0206 */
[----:B------:R-:W2:Y:S02]  /*09c0*/  LDG.E R3, desc[UR8][R2.64] ;  /* 0x0000000802037981 */ /* 0x000ea4000c1e1900 */
[----:B--2--5:R-:W-:-:S05]  /*09d0*/  IMAD R5, R3, R14, R12 ;  /* 0x0000000e03057224 */ /* 0x024fca00078e020c */
[----:B------:R-:W-:Y:S01]  /*09e0*/  STG.E desc[UR8][R16.64], R5 ;  /* 0x0000000510007986 */ /* 0x000fe2000c101908 */
[----:B------:R-:W-:Y:S05]  /*09f0*/  EXIT ;  /* 0x000000000000794d */ /* 0x000fea0003800000 */
.L_x_4:
[----:B------:R-:W-:-:S00]  /*0a00*/  BRA `(.L_x_4) ;  /* 0xfffffffc00fc7947 */ /* 0x000fc0000383ffff */
[----:B------:R-:W-:-:S00]  /*0a10*/  NOP ;  /* 0x0000000000007918 */ /* 0x000fc00000000000 */
        /* <DEDUP_REMOVED lines=14> */
.L_x_5:


//--------------------- .nv.shared.reserved.0     --------------------------
	.section	.nv.shared.reserved.0,"aw",@nobits
	.weak		__nv_reservedSMEM_offset_0_alias
	.size		__nv_reservedSMEM_offset_0_alias, 0, 64
	.other		__nv_reservedSMEM_offset_0_alias,@"STO_CUDA_RESERVED_SHARED STV_DEFAULT"
__nv_reservedSMEM_offset_0_alias:
	.zero		0
	.zero		64


//--------------------- .nv.constant0._Z6kernelPiS_i --------------------------
	.section	.nv.constant0._Z6kernelPiS_i,"a",@progbits
	.sectionflags	@""
	.align	4
.nv.constant0._Z6kernelPiS_i:
	.zero		916


//--------------------- SYMBOLS --------------------------

	.type		.nv.reservedSmem.offset0,@object
	.size		.nv.reservedSmem.offset0,0x4
